//
// Generated by NVIDIA NVVM Compiler
//
// Compiler Build ID: CL-36424714
// Cuda compilation tools, release 13.0, V13.0.88
// Based on NVVM 20.0.0
//

.version 9.0
.target sm_100
.address_size 64

	// .globl	_Z11naiveKernelPfS_S_i

.visible .entry _Z11naiveKernelPfS_S_i(
	.param .u64 .ptr .align 1 _Z11naiveKernelPfS_S_i_param_0,
	.param .u64 .ptr .align 1 _Z11naiveKernelPfS_S_i_param_1,
	.param .u64 .ptr .align 1 _Z11naiveKernelPfS_S_i_param_2,
	.param .u32 _Z11naiveKernelPfS_S_i_param_3
)
{
	.reg .pred 	%p<4>;
	.reg .b32 	%r<7>;
	.reg .b32 	%f<216>;
	.reg .b64 	%rd<15>;

	ld.param.u64 	%rd4, [_Z11naiveKernelPfS_S_i_param_0];
	ld.param.u64 	%rd5, [_Z11naiveKernelPfS_S_i_param_1];
	ld.param.u64 	%rd3, [_Z11naiveKernelPfS_S_i_param_2];
	ld.param.u32 	%r2, [_Z11naiveKernelPfS_S_i_param_3];
	cvta.to.global.u64 	%rd1, %rd5;
	cvta.to.global.u64 	%rd2, %rd4;
	mov.u32 	%r3, %tid.x;
	mov.u32 	%r4, %ctaid.x;
	mov.u32 	%r5, %ntid.x;
	mad.lo.s32 	%r1, %r4, %r5, %r3;
	setp.ge.s32 	%p1, %r1, %r2;
	@%p1 bra 	$L__BB0_5;
	and.b32  	%r6, %r1, 1;
	setp.eq.b32 	%p2, %r6, 1;
	not.pred 	%p3, %p2;
	@%p3 bra 	$L__BB0_3;
	mul.wide.s32 	%rd6, %r1, 4;
	add.s64 	%rd7, %rd2, %rd6;
	ld.global.f32 	%f4, [%rd7];
	add.s64 	%rd8, %rd1, %rd6;
	ld.global.f32 	%f5, [%rd8];
	add.f32 	%f6, %f4, %f5;
	add.f32 	%f7, %f6, 0f00000000;
	add.f32 	%f8, %f7, %f6;
	add.f32 	%f9, %f8, %f6;
	add.f32 	%f10, %f9, %f6;
	add.f32 	%f11, %f10, %f6;
	add.f32 	%f12, %f11, %f6;
	add.f32 	%f13, %f12, %f6;
	add.f32 	%f14, %f13, %f6;
	add.f32 	%f15, %f14, %f6;
	add.f32 	%f16, %f15, %f6;
	add.f32 	%f17, %f16, %f6;
	add.f32 	%f18, %f17, %f6;
	add.f32 	%f19, %f18, %f6;
	add.f32 	%f20, %f19, %f6;
	add.f32 	%f21, %f20, %f6;
	add.f32 	%f22, %f21, %f6;
	add.f32 	%f23, %f22, %f6;
	add.f32 	%f24, %f23, %f6;
	add.f32 	%f25, %f24, %f6;
	add.f32 	%f26, %f25, %f6;
	add.f32 	%f27, %f26, %f6;
	add.f32 	%f28, %f27, %f6;
	add.f32 	%f29, %f28, %f6;
	add.f32 	%f30, %f29, %f6;
	add.f32 	%f31, %f30, %f6;
	add.f32 	%f32, %f31, %f6;
	add.f32 	%f33, %f32, %f6;
	add.f32 	%f34, %f33, %f6;
	add.f32 	%f35, %f34, %f6;
	add.f32 	%f36, %f35, %f6;
	add.f32 	%f37, %f36, %f6;
	add.f32 	%f38, %f37, %f6;
	add.f32 	%f39, %f38, %f6;
	add.f32 	%f40, %f39, %f6;
	add.f32 	%f41, %f40, %f6;
	add.f32 	%f42, %f41, %f6;
	add.f32 	%f43, %f42, %f6;
	add.f32 	%f44, %f43, %f6;
	add.f32 	%f45, %f44, %f6;
	add.f32 	%f46, %f45, %f6;
	add.f32 	%f47, %f46, %f6;
	add.f32 	%f48, %f47, %f6;
	add.f32 	%f49, %f48, %f6;
	add.f32 	%f50, %f49, %f6;
	add.f32 	%f51, %f50, %f6;
	add.f32 	%f52, %f51, %f6;
	add.f32 	%f53, %f52, %f6;
	add.f32 	%f54, %f53, %f6;
	add.f32 	%f55, %f54, %f6;
	add.f32 	%f56, %f55, %f6;
	add.f32 	%f57, %f56, %f6;
	add.f32 	%f58, %f57, %f6;
	add.f32 	%f59, %f58, %f6;
	add.f32 	%f60, %f59, %f6;
	add.f32 	%f61, %f60, %f6;
	add.f32 	%f62, %f61, %f6;
	add.f32 	%f63, %f62, %f6;
	add.f32 	%f64, %f63, %f6;
	add.f32 	%f65, %f64, %f6;
	add.f32 	%f66, %f65, %f6;
	add.f32 	%f67, %f66, %f6;
	add.f32 	%f68, %f67, %f6;
	add.f32 	%f69, %f68, %f6;
	add.f32 	%f70, %f69, %f6;
	add.f32 	%f71, %f70, %f6;
	add.f32 	%f72, %f71, %f6;
	add.f32 	%f73, %f72, %f6;
	add.f32 	%f74, %f73, %f6;
	add.f32 	%f75, %f74, %f6;
	add.f32 	%f76, %f75, %f6;
	add.f32 	%f77, %f76, %f6;
	add.f32 	%f78, %f77, %f6;
	add.f32 	%f79, %f78, %f6;
	add.f32 	%f80, %f79, %f6;
	add.f32 	%f81, %f80, %f6;
	add.f32 	%f82, %f81, %f6;
	add.f32 	%f83, %f82, %f6;
	add.f32 	%f84, %f83, %f6;
	add.f32 	%f85, %f84, %f6;
	add.f32 	%f86, %f85, %f6;
	add.f32 	%f87, %f86, %f6;
	add.f32 	%f88, %f87, %f6;
	add.f32 	%f89, %f88, %f6;
	add.f32 	%f90, %f89, %f6;
	add.f32 	%f91, %f90, %f6;
	add.f32 	%f92, %f91, %f6;
	add.f32 	%f93, %f92, %f6;
	add.f32 	%f94, %f93, %f6;
	add.f32 	%f95, %f94, %f6;
	add.f32 	%f96, %f95, %f6;
	add.f32 	%f97, %f96, %f6;
	add.f32 	%f98, %f97, %f6;
	add.f32 	%f99, %f98, %f6;
	add.f32 	%f100, %f99, %f6;
	add.f32 	%f101, %f100, %f6;
	add.f32 	%f102, %f101, %f6;
	add.f32 	%f103, %f102, %f6;
	add.f32 	%f104, %f103, %f6;
	add.f32 	%f105, %f104, %f6;
	add.f32 	%f215, %f105, %f6;
	bra.uni 	$L__BB0_4;
$L__BB0_3:
	mul.wide.s32 	%rd9, %r1, 4;
	add.s64 	%rd10, %rd2, %rd9;
	ld.global.f32 	%f106, [%rd10];
	add.s64 	%rd11, %rd1, %rd9;
	ld.global.f32 	%f107, [%rd11];
	mul.f32 	%f108, %f106, %f107;
	add.f32 	%f109, %f108, 0f00000000;
	add.f32 	%f110, %f109, %f108;
	add.f32 	%f111, %f110, %f108;
	add.f32 	%f112, %f111, %f108;
	add.f32 	%f113, %f112, %f108;
	add.f32 	%f114, %f113, %f108;
	add.f32 	%f115, %f114, %f108;
	add.f32 	%f116, %f115, %f108;
	add.f32 	%f117, %f116, %f108;
	add.f32 	%f118, %f117, %f108;
	add.f32 	%f119, %f118, %f108;
	add.f32 	%f120, %f119, %f108;
	add.f32 	%f121, %f120, %f108;
	add.f32 	%f122, %f121, %f108;
	add.f32 	%f123, %f122, %f108;
	add.f32 	%f124, %f123, %f108;
	add.f32 	%f125, %f124, %f108;
	add.f32 	%f126, %f125, %f108;
	add.f32 	%f127, %f126, %f108;
	add.f32 	%f128, %f127, %f108;
	add.f32 	%f129, %f128, %f108;
	add.f32 	%f130, %f129, %f108;
	add.f32 	%f131, %f130, %f108;
	add.f32 	%f132, %f131, %f108;
	add.f32 	%f133, %f132, %f108;
	add.f32 	%f134, %f133, %f108;
	add.f32 	%f135, %f134, %f108;
	add.f32 	%f136, %f135, %f108;
	add.f32 	%f137, %f136, %f108;
	add.f32 	%f138, %f137, %f108;
	add.f32 	%f139, %f138, %f108;
	add.f32 	%f140, %f139, %f108;
	add.f32 	%f141, %f140, %f108;
	add.f32 	%f142, %f141, %f108;
	add.f32 	%f143, %f142, %f108;
	add.f32 	%f144, %f143, %f108;
	add.f32 	%f145, %f144, %f108;
	add.f32 	%f146, %f145, %f108;
	add.f32 	%f147, %f146, %f108;
	add.f32 	%f148, %f147, %f108;
	add.f32 	%f149, %f148, %f108;
	add.f32 	%f150, %f149, %f108;
	add.f32 	%f151, %f150, %f108;
	add.f32 	%f152, %f151, %f108;
	add.f32 	%f153, %f152, %f108;
	add.f32 	%f154, %f153, %f108;
	add.f32 	%f155, %f154, %f108;
	add.f32 	%f156, %f155, %f108;
	add.f32 	%f157, %f156, %f108;
	add.f32 	%f158, %f157, %f108;
	add.f32 	%f159, %f158, %f108;
	add.f32 	%f160, %f159, %f108;
	add.f32 	%f161, %f160, %f108;
	add.f32 	%f162, %f161, %f108;
	add.f32 	%f163, %f162, %f108;
	add.f32 	%f164, %f163, %f108;
	add.f32 	%f165, %f164, %f108;
	add.f32 	%f166, %f165, %f108;
	add.f32 	%f167, %f166, %f108;
	add.f32 	%f168, %f167, %f108;
	add.f32 	%f169, %f168, %f108;
	add.f32 	%f170, %f169, %f108;
	add.f32 	%f171, %f170, %f108;
	add.f32 	%f172, %f171, %f108;
	add.f32 	%f173, %f172, %f108;
	add.f32 	%f174, %f173, %f108;
	add.f32 	%f175, %f174, %f108;
	add.f32 	%f176, %f175, %f108;
	add.f32 	%f177, %f176, %f108;
	add.f32 	%f178, %f177, %f108;
	add.f32 	%f179, %f178, %f108;
	add.f32 	%f180, %f179, %f108;
	add.f32 	%f181, %f180, %f108;
	add.f32 	%f182, %f181, %f108;
	add.f32 	%f183, %f182, %f108;
	add.f32 	%f184, %f183, %f108;
	add.f32 	%f185, %f184, %f108;
	add.f32 	%f186, %f185, %f108;
	add.f32 	%f187, %f186, %f108;
	add.f32 	%f188, %f187, %f108;
	add.f32 	%f189, %f188, %f108;
	add.f32 	%f190, %f189, %f108;
	add.f32 	%f191, %f190, %f108;
	add.f32 	%f192, %f191, %f108;
	add.f32 	%f193, %f192, %f108;
	add.f32 	%f194, %f193, %f108;
	add.f32 	%f195, %f194, %f108;
	add.f32 	%f196, %f195, %f108;
	add.f32 	%f197, %f196, %f108;
	add.f32 	%f198, %f197, %f108;
	add.f32 	%f199, %f198, %f108;
	add.f32 	%f200, %f199, %f108;
	add.f32 	%f201, %f200, %f108;
	add.f32 	%f202, %f201, %f108;
	add.f32 	%f203, %f202, %f108;
	add.f32 	%f204, %f203, %f108;
	add.f32 	%f205, %f204, %f108;
	add.f32 	%f206, %f205, %f108;
	add.f32 	%f207, %f206, %f108;
	add.f32 	%f215, %f207, %f108;
$L__BB0_4:
	add.f32 	%f208, %f215, %f215;
	add.f32 	%f209, %f215, %f208;
	add.f32 	%f210, %f215, %f209;
	add.f32 	%f211, %f215, %f210;
	add.f32 	%f212, %f215, %f211;
	add.f32 	%f213, %f215, %f212;
	add.f32 	%f214, %f215, %f213;
	cvta.to.global.u64 	%rd12, %rd3;
	mul.wide.s32 	%rd13, %r1, 4;
	add.s64 	%rd14, %rd12, %rd13;
	st.global.f32 	[%rd14], %f214;
$L__BB0_5:
	ret;

}
	// .globl	_Z15optimizedKernelPfS_S_i
.visible .entry _Z15optimizedKernelPfS_S_i(
	.param .u64 .ptr .align 1 _Z15optimizedKernelPfS_S_i_param_0,
	.param .u64 .ptr .align 1 _Z15optimizedKernelPfS_S_i_param_1,
	.param .u64 .ptr .align 1 _Z15optimizedKernelPfS_S_i_param_2,
	.param .u32 _Z15optimizedKernelPfS_S_i_param_3
)
{
	.reg .pred 	%p<2>;
	.reg .b32 	%r<8>;
	.reg .b32 	%f<110>;
	.reg .b64 	%rd<11>;

	ld.param.u64 	%rd1, [_Z15optimizedKernelPfS_S_i_param_0];
	ld.param.u64 	%rd2, [_Z15optimizedKernelPfS_S_i_param_1];
	ld.param.u64 	%rd3, [_Z15optimizedKernelPfS_S_i_param_2];
	ld.param.u32 	%r2, [_Z15optimizedKernelPfS_S_i_param_3];
	mov.u32 	%r3, %tid.x;
	mov.u32 	%r4, %ctaid.x;
	mov.u32 	%r5, %ntid.x;
	mad.lo.s32 	%r1, %r4, %r5, %r3;
	setp.ge.s32 	%p1, %r1, %r2;
	@%p1 bra 	$L__BB1_2;
	cvta.to.global.u64 	%rd4, %rd3;
	cvta.to.global.u64 	%rd5, %rd1;
	cvta.to.global.u64 	%rd6, %rd2;
	not.b32 	%r6, %r1;
	mul.wide.s32 	%rd7, %r1, 4;
	add.s64 	%rd8, %rd5, %rd7;
	ld.global.f32 	%f1, [%rd8];
	add.s64 	%rd9, %rd6, %rd7;
	ld.global.f32 	%f2, [%rd9];
	mul.f32 	%f3, %f1, %f2;
	add.f32 	%f4, %f1, %f2;
	and.b32  	%r7, %r6, 1;
	cvt.rn.f32.u32 	%f5, %r7;
	mov.f32 	%f6, 0f3F800000;
	sub.f32 	%f7, %f6, %f5;
	mul.f32 	%f8, %f7, %f4;
	fma.rn.f32 	%f9, %f3, %f5, %f8;
	add.f32 	%f10, %f9, 0f00000000;
	add.f32 	%f11, %f9, %f10;
	add.f32 	%f12, %f9, %f11;
	add.f32 	%f13, %f9, %f12;
	add.f32 	%f14, %f9, %f13;
	add.f32 	%f15, %f9, %f14;
	add.f32 	%f16, %f9, %f15;
	add.f32 	%f17, %f9, %f16;
	add.f32 	%f18, %f9, %f17;
	add.f32 	%f19, %f9, %f18;
	add.f32 	%f20, %f9, %f19;
	add.f32 	%f21, %f9, %f20;
	add.f32 	%f22, %f9, %f21;
	add.f32 	%f23, %f9, %f22;
	add.f32 	%f24, %f9, %f23;
	add.f32 	%f25, %f9, %f24;
	add.f32 	%f26, %f9, %f25;
	add.f32 	%f27, %f9, %f26;
	add.f32 	%f28, %f9, %f27;
	add.f32 	%f29, %f9, %f28;
	add.f32 	%f30, %f9, %f29;
	add.f32 	%f31, %f9, %f30;
	add.f32 	%f32, %f9, %f31;
	add.f32 	%f33, %f9, %f32;
	add.f32 	%f34, %f9, %f33;
	add.f32 	%f35, %f9, %f34;
	add.f32 	%f36, %f9, %f35;
	add.f32 	%f37, %f9, %f36;
	add.f32 	%f38, %f9, %f37;
	add.f32 	%f39, %f9, %f38;
	add.f32 	%f40, %f9, %f39;
	add.f32 	%f41, %f9, %f40;
	add.f32 	%f42, %f9, %f41;
	add.f32 	%f43, %f9, %f42;
	add.f32 	%f44, %f9, %f43;
	add.f32 	%f45, %f9, %f44;
	add.f32 	%f46, %f9, %f45;
	add.f32 	%f47, %f9, %f46;
	add.f32 	%f48, %f9, %f47;
	add.f32 	%f49, %f9, %f48;
	add.f32 	%f50, %f9, %f49;
	add.f32 	%f51, %f9, %f50;
	add.f32 	%f52, %f9, %f51;
	add.f32 	%f53, %f9, %f52;
	add.f32 	%f54, %f9, %f53;
	add.f32 	%f55, %f9, %f54;
	add.f32 	%f56, %f9, %f55;
	add.f32 	%f57, %f9, %f56;
	add.f32 	%f58, %f9, %f57;
	add.f32 	%f59, %f9, %f58;
	add.f32 	%f60, %f9, %f59;
	add.f32 	%f61, %f9, %f60;
	add.f32 	%f62, %f9, %f61;
	add.f32 	%f63, %f9, %f62;
	add.f32 	%f64, %f9, %f63;
	add.f32 	%f65, %f9, %f64;
	add.f32 	%f66, %f9, %f65;
	add.f32 	%f67, %f9, %f66;
	add.f32 	%f68, %f9, %f67;
	add.f32 	%f69, %f9, %f68;
	add.f32 	%f70, %f9, %f69;
	add.f32 	%f71, %f9, %f70;
	add.f32 	%f72, %f9, %f71;
	add.f32 	%f73, %f9, %f72;
	add.f32 	%f74, %f9, %f73;
	add.f32 	%f75, %f9, %f74;
	add.f32 	%f76, %f9, %f75;
	add.f32 	%f77, %f9, %f76;
	add.f32 	%f78, %f9, %f77;
	add.f32 	%f79, %f9, %f78;
	add.f32 	%f80, %f9, %f79;
	add.f32 	%f81, %f9, %f80;
	add.f32 	%f82, %f9, %f81;
	add.f32 	%f83, %f9, %f82;
	add.f32 	%f84, %f9, %f83;
	add.f32 	%f85, %f9, %f84;
	add.f32 	%f86, %f9, %f85;
	add.f32 	%f87, %f9, %f86;
	add.f32 	%f88, %f9, %f87;
	add.f32 	%f89, %f9, %f88;
	add.f32 	%f90, %f9, %f89;
	add.f32 	%f91, %f9, %f90;
	add.f32 	%f92, %f9, %f91;
	add.f32 	%f93, %f9, %f92;
	add.f32 	%f94, %f9, %f93;
	add.f32 	%f95, %f9, %f94;
	add.f32 	%f96, %f9, %f95;
	add.f32 	%f97, %f9, %f96;
	add.f32 	%f98, %f9, %f97;
	add.f32 	%f99, %f9, %f98;
	add.f32 	%f100, %f9, %f99;
	add.f32 	%f101, %f9, %f100;
	add.f32 	%f102, %f9, %f101;
	add.f32 	%f103, %f9, %f102;
	add.f32 	%f104, %f9, %f103;
	add.f32 	%f105, %f9, %f104;
	add.f32 	%f106, %f9, %f105;
	add.f32 	%f107, %f9, %f106;
	add.f32 	%f108, %f9, %f107;
	add.f32 	%f109, %f9, %f108;
	add.s64 	%rd10, %rd4, %rd7;
	st.global.f32 	[%rd10], %f109;
$L__BB1_2:
	ret;

}


// ===== COMPILED SASS (sm_100) =====

	.target	sm_100

	.elftype	@"ET_EXEC"


//--------------------- .note.nv.tkinfo           --------------------------
	.section	.note.nv.tkinfo,"",@"SHT_NOTE"
	.sectionflags	@"SHF_NOTE_NV_TKINFO"
	.tkinfo
        /*0018*/ 	.word	0x00000002
        /*0030*/ 	.string	""
        /*0030*/ 	.string	"ptxas"
        /*0030*/ 	.string	"Cuda compilation tools, release 13.0, V13.0.88"
        /*0030*/ 	.string	"Build cuda_13.0.r13.0/compiler.36424714_0"
        /*0030*/ 	.string	"-arch sm_100 -m 64 "



//--------------------- .note.nv.cuinfo           --------------------------
	.section	.note.nv.cuinfo,"",@"SHT_NOTE"
	.sectionflags	@"SHF_NOTE_NV_CUINFO"
        /*0018*/ 	.short	0x0002
        /*001a*/ 	.short	0x0064
        /*001c*/ 	.short	0x0082
	.zero		2


//--------------------- .nv.info                  --------------------------
	.section	.nv.info,"",@"SHT_CUDA_INFO"
	.align	4


	//----- nvinfo : EIATTR_REGCOUNT
	.align		4
        /*0000*/ 	.byte	0x04, 0x2f
        /*0002*/ 	.short	(.L_1 - .L_0)
	.align		4
.L_0:
        /*0004*/ 	.word	index@(_Z11naiveKernelPfS_S_i)
        /*0008*/ 	.word	0x0000000b


	//----- nvinfo : EIATTR_FRAME_SIZE
	.align		4
.L_1:
        /*000c*/ 	.byte	0x04, 0x11
        /*000e*/ 	.short	(.L_3 - .L_2)
	.align		4
.L_2:
        /*0010*/ 	.word	index@(_Z11naiveKernelPfS_S_i)
        /*0014*/ 	.word	0x00000000


	//----- nvinfo : EIATTR_REGCOUNT
	.align		4
.L_3:
        /*0018*/ 	.byte	0x04, 0x2f
        /*001a*/ 	.short	(.L_5 - .L_4)
	.align		4
.L_4:
        /*001c*/ 	.word	index@(_Z15optimizedKernelPfS_S_i)
        /*0020*/ 	.word	0x0000000c


	//----- nvinfo : EIATTR_FRAME_SIZE
	.align		4
.L_5:
        /*0024*/ 	.byte	0x04, 0x11
        /*0026*/ 	.short	(.L_7 - .L_6)
	.align		4
.L_6:
        /*0028*/ 	.word	index@(_Z15optimizedKernelPfS_S_i)
        /*002c*/ 	.word	0x00000000


	//----- nvinfo : EIATTR_MIN_STACK_SIZE
	.align		4
.L_7:
        /*0030*/ 	.byte	0x04, 0x12
        /*0032*/ 	.short	(.L_9 - .L_8)
	.align		4
.L_8:
        /*0034*/ 	.word	index@(_Z15optimizedKernelPfS_S_i)
        /*0038*/ 	.word	0x00000000


	//----- nvinfo : EIATTR_MIN_STACK_SIZE
	.align		4
.L_9:
        /*003c*/ 	.byte	0x04, 0x12
        /*003e*/ 	.short	(.L_11 - .L_10)
	.align		4
.L_10:
        /*0040*/ 	.word	index@(_Z11naiveKernelPfS_S_i)
        /*0044*/ 	.word	0x00000000
.L_11:


//--------------------- .nv.compat                --------------------------
	.section	.nv.compat,"",@"SHT_CUDA_COMPAT_INFO"
	.align	4
        /*0000*/ 	.byte	0x02, 0x09, 0x00, 0x00, 0x02, 0x02, 0x01, 0x00, 0x02, 0x05, 0x05, 0x00, 0x03, 0x07, 0x01, 0x01
        /*0010*/ 	.byte	0x02, 0x03, 0x00, 0x00, 0x02, 0x06, 0x01, 0x00, 0x04, 0x0b, 0x08, 0x00, 0x09, 0x00, 0x00, 0x00
        /*0020*/ 	.byte	0x00, 0x00, 0x00, 0x00


//--------------------- .nv.info._Z15optimizedKernelPfS_S_i --------------------------
	.section	.nv.info._Z15optimizedKernelPfS_S_i,"",@"SHT_CUDA_INFO"
	.sectionflags	@""
	.align	4


	//----- nvinfo : EIATTR_CUDA_API_VERSION
	.align		4
        /*0000*/ 	.byte	0x04, 0x37
        /*0002*/ 	.short	(.L_13 - .L_12)
.L_12:
        /*0004*/ 	.word	0x00000082


	//----- nvinfo : EIATTR_KPARAM_INFO
	.align		4
.L_13:
        /*0008*/ 	.byte	0x04, 0x17
        /*000a*/ 	.short	(.L_15 - .L_14)
.L_14:
        /*000c*/ 	.word	0x00000000
        /*0010*/ 	.short	0x0003
        /*0012*/ 	.short	0x0018
        /*0014*/ 	.byte	0x00, 0xf0, 0x11, 0x00


	//----- nvinfo : EIATTR_KPARAM_INFO
	.align		4
.L_15:
        /*0018*/ 	.byte	0x04, 0x17
        /*001a*/ 	.short	(.L_17 - .L_16)
.L_16:
        /*001c*/ 	.word	0x00000000
        /*0020*/ 	.short	0x0002
        /*0022*/ 	.short	0x0010
        /*0024*/ 	.byte	0x00, 0xf5, 0x21, 0x00


	//----- nvinfo : EIATTR_KPARAM_INFO
	.align		4
.L_17:
        /*0028*/ 	.byte	0x04, 0x17
        /*002a*/ 	.short	(.L_19 - .L_18)
.L_18:
        /*002c*/ 	.word	0x00000000
        /*0030*/ 	.short	0x0001
        /*0032*/ 	.short	0x0008
        /*0034*/ 	.byte	0x00, 0xf5, 0x21, 0x00


	//----- nvinfo : EIATTR_KPARAM_INFO
	.align		4
.L_19:
        /*0038*/ 	.byte	0x04, 0x17
        /*003a*/ 	.short	(.L_21 - .L_20)
.L_20:
        /*003c*/ 	.word	0x00000000
        /*0040*/ 	.short	0x0000
        /*0042*/ 	.short	0x0000
        /*0044*/ 	.byte	0x00, 0xf5, 0x21, 0x00


	//----- nvinfo : EIATTR_SPARSE_MMA_MASK
	.align		4
.L_21:
        /*0048*/ 	.byte	0x03, 0x50
        /*004a*/ 	.short	0x0000


	//----- nvinfo : EIATTR_MAXREG_COUNT
	.align		4
        /*004c*/ 	.byte	0x03, 0x1b
        /*004e*/ 	.short	0x00ff


	//----- nvinfo : EIATTR_MERCURY_ISA_VERSION
	.align		4
        /*0050*/ 	.byte	0x03, 0x5f
        /*0052*/ 	.short	0x0101


	//----- nvinfo : EIATTR_VRC_CTA_INIT_COUNT
	.align		4
        /*0054*/ 	.byte	0x02, 0x4a
	.zero		1
	.zero		1


	//----- nvinfo : EIATTR_EXIT_INSTR_OFFSETS
	.align		4
        /*0058*/ 	.byte	0x04, 0x1c
        /*005a*/ 	.short	(.L_23 - .L_22)


	//   ....[0]....
.L_22:
        /*005c*/ 	.word	0x00000070


	//   ....[1]....
        /*0060*/ 	.word	0x000007d0


	//----- nvinfo : EIATTR_CBANK_PARAM_SIZE
	.align		4
.L_23:
        /*0064*/ 	.byte	0x03, 0x19
        /*0066*/ 	.short	0x001c


	//----- nvinfo : EIATTR_PARAM_CBANK
	.align		4
        /*0068*/ 	.byte	0x04, 0x0a
        /*006a*/ 	.short	(.L_25 - .L_24)
	.align		4
.L_24:
        /*006c*/ 	.word	index@(.nv.constant0._Z15optimizedKernelPfS_S_i)
        /*0070*/ 	.short	0x0380
        /*0072*/ 	.short	0x001c


	//----- nvinfo : EIATTR_SW_WAR
	.align		4
.L_25:
        /*0074*/ 	.byte	0x04, 0x36
        /*0076*/ 	.short	(.L_27 - .L_26)
.L_26:
        /*0078*/ 	.word	0x00000008
.L_27:


//--------------------- .nv.info._Z11naiveKernelPfS_S_i --------------------------
	.section	.nv.info._Z11naiveKernelPfS_S_i,"",@"SHT_CUDA_INFO"
	.sectionflags	@""
	.align	4


	//----- nvinfo : EIATTR_CUDA_API_VERSION
	.align		4
        /*0000*/ 	.byte	0x04, 0x37
        /*0002*/ 	.short	(.L_29 - .L_28)
.L_28:
        /*0004*/ 	.word	0x00000082


	//----- nvinfo : EIATTR_KPARAM_INFO
	.align		4
.L_29:
        /*0008*/ 	.byte	0x04, 0x17
        /*000a*/ 	.short	(.L_31 - .L_30)
.L_30:
        /*000c*/ 	.word	0x00000000
        /*0010*/ 	.short	0x0003
        /*0012*/ 	.short	0x0018
        /*0014*/ 	.byte	0x00, 0xf0, 0x11, 0x00


	//----- nvinfo : EIATTR_KPARAM_INFO
	.align		4
.L_31:
        /*0018*/ 	.byte	0x04, 0x17
        /*001a*/ 	.short	(.L_33 - .L_32)
.L_32:
        /*001c*/ 	.word	0x00000000
        /*0020*/ 	.short	0x0002
        /*0022*/ 	.short	0x0010
        /*0024*/ 	.byte	0x00, 0xf5, 0x21, 0x00


	//----- nvinfo : EIATTR_KPARAM_INFO
	.align		4
.L_33:
        /*0028*/ 	.byte	0x04, 0x17
        /*002a*/ 	.short	(.L_35 - .L_34)
.L_34:
        /*002c*/ 	.word	0x00000000
        /*0030*/ 	.short	0x0001
        /*0032*/ 	.short	0x0008
        /*0034*/ 	.byte	0x00, 0xf5, 0x21, 0x00


	//----- nvinfo : EIATTR_KPARAM_INFO
	.align		4
.L_35:
        /*0038*/ 	.byte	0x04, 0x17
        /*003a*/ 	.short	(.L_37 - .L_36)
.L_36:
        /*003c*/ 	.word	0x00000000
        /*0040*/ 	.short	0x0000
        /*0042*/ 	.short	0x0000
        /*0044*/ 	.byte	0x00, 0xf5, 0x21, 0x00


	//----- nvinfo : EIATTR_SPARSE_MMA_MASK
	.align		4
.L_37:
        /*0048*/ 	.byte	0x03, 0x50
        /*004a*/ 	.short	0x0000


	//----- nvinfo : EIATTR_MAXREG_COUNT
	.align		4
        /*004c*/ 	.byte	0x03, 0x1b
        /*004e*/ 	.short	0x00ff


	//----- nvinfo : EIATTR_MERCURY_ISA_VERSION
	.align		4
        /*0050*/ 	.byte	0x03, 0x5f
        /*0052*/ 	.short	0x0101


	//----- nvinfo : EIATTR_VRC_CTA_INIT_COUNT
	.align		4
        /*0054*/ 	.byte	0x02, 0x4a
	.zero		1
	.zero		1


	//----- nvinfo : EIATTR_EXIT_INSTR_OFFSETS
	.align		4
        /*0058*/ 	.byte	0x04, 0x1c
        /*005a*/ 	.short	(.L_39 - .L_38)


	//   ....[0]....
.L_38:
        /*005c*/ 	.word	0x00000070


	//   ....[1]....
        /*0060*/ 	.word	0x00000ee0


	//----- nvinfo : EIATTR_CRS_STACK_SIZE
	.align		4
.L_39:
        /*0064*/ 	.byte	0x04, 0x1e
        /*0066*/ 	.short	(.L_41 - .L_40)
.L_40:
        /*0068*/ 	.word	0x00000000


	//----- nvinfo : EIATTR_CBANK_PARAM_SIZE
	.align		4
.L_41:
        /*006c*/ 	.byte	0x03, 0x19
        /*006e*/ 	.short	0x001c


	//----- nvinfo : EIATTR_PARAM_CBANK
	.align		4
        /*0070*/ 	.byte	0x04, 0x0a
        /*0072*/ 	.short	(.L_43 - .L_42)
	.align		4
.L_42:
        /*0074*/ 	.word	index@(.nv.constant0._Z11naiveKernelPfS_S_i)
        /*0078*/ 	.short	0x0380
        /*007a*/ 	.short	0x001c


	//----- nvinfo : EIATTR_SW_WAR
	.align		4
.L_43:
        /*007c*/ 	.byte	0x04, 0x36
        /*007e*/ 	.short	(.L_45 - .L_44)
.L_44:
        /*0080*/ 	.word	0x00000008
.L_45:


//--------------------- .nv.callgraph             --------------------------
	.section	.nv.callgraph,"",@"SHT_CUDA_CALLGRAPH"
	.align	4
	.sectionentsize	8
	.align		4
        /*0000*/ 	.word	0x00000000
	.align		4
        /*0004*/ 	.word	0xffffffff
	.align		4
        /*0008*/ 	.word	0x00000000
	.align		4
        /*000c*/ 	.word	0xfffffffe
	.align		4
        /*0010*/ 	.word	0x00000000
	.align		4
        /*0014*/ 	.word	0xfffffffd
	.align		4
        /*0018*/ 	.word	0x00000000
	.align		4
        /*001c*/ 	.word	0xfffffffc


//--------------------- .text._Z15optimizedKernelPfS_S_i --------------------------
	.section	.text._Z15optimizedKernelPfS_S_i,"ax",@progbits
	.align	128
        .global         _Z15optimizedKernelPfS_S_i
        .type           _Z15optimizedKernelPfS_S_i,@function
        .size           _Z15optimizedKernelPfS_S_i,(.L_x_5 - _Z15optimizedKernelPfS_S_i)
        .other          _Z15optimizedKernelPfS_S_i,@"STO_CUDA_ENTRY STV_DEFAULT"
_Z15optimizedKernelPfS_S_i:
.text._Z15optimizedKernelPfS_S_i:
[----:B------:R-:W-:Y:S01]  /*0000*/  LDC R1, c[0x0][0x37c] ;  /* 0x0000df00ff017b82 */ /* 0x000fe20000000800 */
[----:B------:R-:W0:Y:S07]  /*0010*/  S2R R0, SR_TID.X ;  /* 0x0000000000007919 */ /* 0x000e2e0000002100 */
[----:B------:R-:W0:Y:S01]  /*0020*/  S2UR UR4, SR_CTAID.X ;  /* 0x00000000000479c3 */ /* 0x000e220000002500 */
[----:B------:R-:W1:Y:S07]  /*0030*/  LDCU UR5, c[0x0][0x398] ;  /* 0x00007300ff0577ac */ /* 0x000e6e0008000800 */
[----:B------:R-:W0:Y:S02]  /*0040*/  LDC R3, c[0x0][0x360] ;  /* 0x0000d800ff037b82 */ /* 0x000e240000000800 */
[----:B0-----:R-:W-:-:S05]  /*0050*/  IMAD R0, R3, UR4, R0 ;  /* 0x0000000403007c24 */ /* 0x001fca000f8e0200 */
[----:B-1----:R-:W-:-:S13]  /*0060*/  ISETP.GE.AND P0, PT, R0, UR5, PT ;  /* 0x0000000500007c0c */ /* 0x002fda000bf06270 */
[----:B------:R-:W-:Y:S05]  /*0070*/  @P0 EXIT ;  /* 0x000000000000094d */ /* 0x000fea0003800000 */
[----:B------:R-:W0:Y:S01]  /*0080*/  LDC.64 R4, c[0x0][0x380] ;  /* 0x0000e000ff047b82 */ /* 0x000e220000000a00 */
[----:B------:R-:W1:Y:S07]  /*0090*/  LDCU.64 UR4, c[0x0][0x358] ;  /* 0x00006b00ff0477ac */ /* 0x000e6e0008000a00 */
[----:B------:R-:W2:Y:S01]  /*00a0*/  LDC.64 R6, c[0x0][0x388] ;  /* 0x0000e200ff067b82 */ /* 0x000ea20000000a00 */
[----:B0-----:R-:W-:-:S06]  /*00b0*/  IMAD.WIDE R4, R0, 0x4, R4 ;  /* 0x0000000400047825 */ /* 0x001fcc00078e0204 */
[----:B-1----:R-:W3:Y:S01]  /*00c0*/  LDG.E R4, desc[UR4][R4.64] ;  /* 0x0000000404047981 */ /* 0x002ee2000c1e1900 */
[----:B--2---:R-:W-:-:S06]  /*00d0*/  IMAD.WIDE R6, R0, 0x4, R6 ;  /* 0x0000000400067825 */ /* 0x004fcc00078e0206 */
[----:B------:R-:W3:Y:S01]  /*00e0*/  LDG.E R7, desc[UR4][R6.64] ;  /* 0x0000000406077981 */ /* 0x000ee2000c1e1900 */
[----:B------:R-:W-:-:S04]  /*00f0*/  LOP3.LUT R2, R0, 0x1, RZ, 0xc, !PT ;  /* 0x0000000100027812 */ /* 0x000fc800078e0cff */
[----:B------:R-:W-:-:S05]  /*0100*/  I2FP.F32.U32 R9, R2 ;  /* 0x0000000200097245 */ /* 0x000fca0000201000 */
[----:B------:R-:W-:Y:S01]  /*0110*/  FADD R8, -R9, 1 ;  /* 0x3f80000009087421 */ /* 0x000fe20000000100 */
[C---:B---3--:R-:W-:Y:S01]  /*0120*/  FADD R3, R4.reuse, R7 ;  /* 0x0000000704037221 */ /* 0x048fe20000000000 */
[----:B------:R-:W-:Y:S02]  /*0130*/  FMUL R2, R4, R7 ;  /* 0x0000000704027220 */ /* 0x000fe40000400000 */
[----:B------:R-:W0:Y:S01]  /*0140*/  LDC.64 R4, c[0x0][0x390] ;  /* 0x0000e400ff047b82 */ /* 0x000e220000000a00 */
[----:B------:R-:W-:-:S04]  /*0150*/  FMUL R3, R3, R8 ;  /* 0x0000000803037220 */ /* 0x000fc80000400000 */
[----:B------:R-:W-:-:S04]  /*0160*/  FFMA R2, R2, R9, R3 ;  /* 0x0000000902027223 */ /* 0x000fc80000000003 */
[----:B------:R-:W-:-:S04]  /*0170*/  FADD R3, RZ, R2 ;  /* 0x00000002ff037221 */ /* 0x000fc80000000000 */
[----:B------:R-:W-:-:S04]  /*0180*/  FADD R3, R2, R3 ;  /* 0x0000000302037221 */ /* 0x000fc80000000000 */
        /* <DEDUP_REMOVED lines=96> */
[----:B------:R-:W-:Y:S01]  /*0790*/  FADD R3, R2, R3 ;  /* 0x0000000302037221 */ /* 0x000fe20000000000 */
[----:B0-----:R-:W-:-:S04]  /*07a0*/  IMAD.WIDE R4, R0, 0x4, R4 ;  /* 0x0000000400047825 */ /* 0x001fc800078e0204 */
[----:B------:R-:W-:-:S05]  /*07b0*/  FADD R3, R2, R3 ;  /* 0x0000000302037221 */ /* 0x000fca0000000000 */
[----:B------:R-:W-:Y:S01]  /*07c0*/  STG.E desc[UR4][R4.64], R3 ;  /* 0x0000000304007986 */ /* 0x000fe2000c101904 */
[----:B------:R-:W-:Y:S05]  /*07d0*/  EXIT ;  /* 0x000000000000794d */ /* 0x000fea0003800000 */
.L_x_0:
[----:B------:R-:W-:-:S00]  /*07e0*/  BRA `(.L_x_0) ;  /* 0xfffffffc00fc7947 */ /* 0x000fc0000383ffff */
[----:B------:R-:W-:-:S00]  /*07f0*/  NOP ;  /* 0x0000000000007918 */ /* 0x000fc00000000000 */
        /* <DEDUP_REMOVED lines=8> */
.L_x_5:


//--------------------- .text._Z11naiveKernelPfS_S_i --------------------------
	.section	.text._Z11naiveKernelPfS_S_i,"ax",@progbits
	.align	128
        .global         _Z11naiveKernelPfS_S_i
        .type           _Z11naiveKernelPfS_S_i,@function
        .size           _Z11naiveKernelPfS_S_i,(.L_x_6 - _Z11naiveKernelPfS_S_i)
        .other          _Z11naiveKernelPfS_S_i,@"STO_CUDA_ENTRY STV_DEFAULT"
_Z11naiveKernelPfS_S_i:
.text._Z11naiveKernelPfS_S_i:
        /* <DEDUP_REMOVED lines=8> */
[----:B------:R-:W-:Y:S01]  /*0080*/  LOP3.LUT R0, R2, 0x1, RZ, 0xc0, !PT ;  /* 0x0000000102007812 */ /* 0x000fe200078ec0ff */
[----:B------:R-:W0:Y:S01]  /*0090*/  LDCU.64 UR4, c[0x0][0x358] ;  /* 0x00006b00ff0477ac */ /* 0x000e220008000a00 */
[----:B------:R-:W-:Y:S02]  /*00a0*/  BSSY.RECONVERGENT B0, `(.L_x_1) ;  /* 0x00000d9000007945 */ /* 0x000fe40003800200 */
[----:B------:R-:W-:-:S13]  /*00b0*/  ISETP.NE.U32.AND P0, PT, R0, 0x1, PT ;  /* 0x000000010000780c */ /* 0x000fda0003f05070 */
[----:B------:R-:W-:Y:S05]  /*00c0*/  @P0 BRA `(.L_x_2) ;  /* 0x0000000400b00947 */ /* 0x000fea0003800000 */
[----:B------:R-:W1:Y:S08]  /*00d0*/  LDC.64 R6, c[0x0][0x388] ;  /* 0x0000e200ff067b82 */ /* 0x000e700000000a00 */
[----:B------:R-:W2:Y:S01]  /*00e0*/  LDC.64 R4, c[0x0][0x380] ;  /* 0x0000e000ff047b82 */ /* 0x000ea20000000a00 */
[----:B-1----:R-:W-:-:S06]  /*00f0*/  IMAD.WIDE R6, R2, 0x4, R6 ;  /* 0x0000000402067825 */ /* 0x002fcc00078e0206 */
[----:B0-----:R-:W3:Y:S01]  /*0100*/  LDG.E R7, desc[UR4][R6.64] ;  /* 0x0000000406077981 */ /* 0x001ee2000c1e1900 */
[----:B--2---:R-:W-:-:S05]  /*0110*/  IMAD.WIDE R4, R2, 0x4, R4 ;  /* 0x0000000402047825 */ /* 0x004fca00078e0204 */
[----:B------:R-:W3:Y:S02]  /*0120*/  LDG.E R0, desc[UR4][R4.64] ;  /* 0x0000000404007981 */ /* 0x000ee4000c1e1900 */
[----:B---3--:R-:W-:-:S04]  /*0130*/  FADD R0, R0, R7 ;  /* 0x0000000700007221 */ /* 0x008fc80000000000 */
        /* <DEDUP_REMOVED lines=100> */
[----:B------:R-:W-:Y:S06]  /*0780*/  BRA `(.L_x_3) ;  /* 0x0000000400a87947 */ /* 0x000fec0003800000 */
.L_x_2:
[----:B------:R-:W1:Y:S08]  /*0790*/  LDC.64 R4, c[0x0][0x380] ;  /* 0x0000e000ff047b82 */ /* 0x000e700000000a00 */
[----:B------:R-:W2:Y:S01]  /*07a0*/  LDC.64 R6, c[0x0][0x388] ;  /* 0x0000e200ff067b82 */ /* 0x000ea20000000a00 */
[----:B-1----:R-:W-:-:S05]  /*07b0*/  IMAD.WIDE R4, R2, 0x4, R4 ;  /* 0x0000000402047825 */ /* 0x002fca00078e0204 */
[----:B0-----:R-:W3:Y:S01]  /*07c0*/  LDG.E R0, desc[UR4][R4.64] ;  /* 0x0000000404007981 */ /* 0x001ee2000c1e1900 */
[----:B--2---:R-:W-:-:S05]  /*07d0*/  IMAD.WIDE R6, R2, 0x4, R6 ;  /* 0x0000000402067825 */ /* 0x004fca00078e0206 */
[----:B------:R-:W3:Y:S02]  /*07e0*/  LDG.E R3, desc[UR4][R6.64] ;  /* 0x0000000406037981 */ /* 0x000ee4000c1e1900 */
[----:B---3--:R-:W-:-:S04]  /*07f0*/  FFMA R8, R0, R3, RZ ;  /* 0x0000000300087223 */ /* 0x008fc800000000ff */
[----:B------:R-:W-:-:S04]  /*0800*/  FFMA R8, R0, R3, R8 ;  /* 0x0000000300087223 */ /* 0x000fc80000000008 */
        /* <DEDUP_REMOVED lines=97> */
[----:B------:R-:W-:-:S07]  /*0e20*/  FFMA R0, R0, R3, R8 ;  /* 0x0000000300007223 */ /* 0x000fce0000000008 */
.L_x_3:
[----:B------:R-:W-:Y:S05]  /*0e30*/  BSYNC.RECONVERGENT B0 ;  /* 0x0000000000007941 */ /* 0x000fea0003800200 */
.L_x_1:
[----:B------:R-:W0:Y:S01]  /*0e40*/  LDC.64 R4, c[0x0][0x390] ;  /* 0x0000e400ff047b82 */ /* 0x000e220000000a00 */
        /* <DEDUP_REMOVED lines=10> */
.L_x_4:
        /* <DEDUP_REMOVED lines=9> */
.L_x_6:


//--------------------- .nv.shared.reserved.0     --------------------------
	.section	.nv.shared.reserved.0,"aw",@nobits
	.weak		__nv_reservedSMEM_offset_0_alias
	.size		__nv_reservedSMEM_offset_0_alias, 0, 64
	.other		__nv_reservedSMEM_offset_0_alias,@"STO_CUDA_RESERVED_SHARED STV_DEFAULT"
__nv_reservedSMEM_offset_0_alias:
	.zero		0
	.zero		64


//--------------------- .nv.constant0._Z15optimizedKernelPfS_S_i --------------------------
	.section	.nv.constant0._Z15optimizedKernelPfS_S_i,"a",@progbits
	.sectionflags	@""
	.align	4
.nv.constant0._Z15optimizedKernelPfS_S_i:
	.zero		924


//--------------------- .nv.constant0._Z11naiveKernelPfS_S_i --------------------------
	.section	.nv.constant0._Z11naiveKernelPfS_S_i,"a",@progbits
	.sectionflags	@""
	.align	4
.nv.constant0._Z11naiveKernelPfS_S_i:
	.zero		924


//--------------------- SYMBOLS --------------------------

	.type		.nv.reservedSmem.offset0,@object
	.size		.nv.reservedSmem.offset0,0x4
